	.headerflags	@"EF_CUDA_TEXMODE_UNIFIED EF_CUDA_64BIT_ADDRESS EF_CUDA_ACCELERATORS EF_CUDA_SM90 EF_CUDA_VIRTUAL_SM(EF_CUDA_SM90)"
	.elftype	@"ET_EXEC"


//--------------------- .nv.info                  --------------------------
	.section	.nv.info,"",@"SHT_CUDA_INFO"
	.align	4


	//----- nvinfo : EIATTR_REGCOUNT
	.align		4
        /*0000*/ 	.byte	0x04, 0x2f
        /*0002*/ 	.short	(.L_3 - .L_2)
	.align		4
.L_2:
        /*0004*/ 	.word	index@(triton_poi_fused_add_div_linalg_vector_norm_mul_pow_0)
        /*0008*/ 	.word	0x0000001a


	//----- nvinfo : EIATTR_MIN_STACK_SIZE
	.align		4
.L_3:
        /*000c*/ 	.byte	0x04, 0x12
        /*000e*/ 	.short	(.L_5 - .L_4)
	.align		4
.L_4:
        /*0010*/ 	.word	index@(triton_poi_fused_add_div_linalg_vector_norm_mul_pow_0)
        /*0014*/ 	.word	0x00000000


	//----- nvinfo : EIATTR_FRAME_SIZE
	.align		4
.L_5:
        /*0018*/ 	.byte	0x04, 0x11
        /*001a*/ 	.short	(.L_7 - .L_6)
	.align		4
.L_6:
        /*001c*/ 	.word	index@(triton_poi_fused_add_div_linalg_vector_norm_mul_pow_0)
        /*0020*/ 	.word	0x00000000


	//----- nvinfo : EIATTR_MIN_STACK_SIZE
	.align		4
.L_7:
        /*0024*/ 	.byte	0x04, 0x12
        /*0026*/ 	.short	(.L_9 - .L_8)
	.align		4
.L_8:
        /*0028*/ 	.word	index@(triton_poi_fused_add_div_linalg_vector_norm_mul_pow_0)
        /*002c*/ 	.word	0x00000000
.L_9:


//--------------------- .nv.info.triton_poi_fused_add_div_linalg_vector_norm_mul_pow_0 --------------------------
	.section	.nv.info.triton_poi_fused_add_div_linalg_vector_norm_mul_pow_0,"",@"SHT_CUDA_INFO"
	.sectionflags	@""
	.align	4


	//----- nvinfo : EIATTR_CUDA_API_VERSION
	.align		4
        /*0000*/ 	.byte	0x04, 0x37
        /*0002*/ 	.short	(.L_11 - .L_10)
.L_10:
        /*0004*/ 	.word	0x0000007c


	//----- nvinfo : EIATTR_KPARAM_INFO
	.align		4
.L_11:
        /*0008*/ 	.byte	0x04, 0x17
        /*000a*/ 	.short	(.L_13 - .L_12)
.L_12:
        /*000c*/ 	.word	0x00000000
        /*0010*/ 	.short	0x0002
        /*0012*/ 	.short	0x0010
        /*0014*/ 	.byte	0x00, 0xf0, 0x11, 0x00


	//----- nvinfo : EIATTR_KPARAM_INFO
	.align		4
.L_13:
        /*0018*/ 	.byte	0x04, 0x17
        /*001a*/ 	.short	(.L_15 - .L_14)
.L_14:
        /*001c*/ 	.word	0x00000000
        /*0020*/ 	.short	0x0001
        /*0022*/ 	.short	0x0008
        /*0024*/ 	.byte	0x00, 0xf4, 0x21, 0x00


	//----- nvinfo : EIATTR_KPARAM_INFO
	.align		4
.L_15:
        /*0028*/ 	.byte	0x04, 0x17
        /*002a*/ 	.short	(.L_17 - .L_16)
.L_16:
        /*002c*/ 	.word	0x00000000
        /*0030*/ 	.short	0x0000
        /*0032*/ 	.short	0x0000
        /*0034*/ 	.byte	0x00, 0xf4, 0x21, 0x00


	//----- nvinfo : EIATTR_SPARSE_MMA_MASK
	.align		4
.L_17:
        /*0038*/ 	.byte	0x03, 0x50
        /*003a*/ 	.short	0x0000


	//----- nvinfo : EIATTR_MAXREG_COUNT
	.align		4
        /*003c*/ 	.byte	0x03, 0x1b
        /*003e*/ 	.short	0x00ff


	//----- nvinfo : EIATTR_EXIT_INSTR_OFFSETS
	.align		4
        /*0040*/ 	.byte	0x04, 0x1c
        /*0042*/ 	.short	(.L_19 - .L_18)


	//   ....[0]....
.L_18:
        /*0044*/ 	.word	0x000003a0


	//   ....[1]....
        /*0048*/ 	.word	0x000003e0


	//----- nvinfo : EIATTR_REQNTID
	.align		4
.L_19:
        /*004c*/ 	.byte	0x04, 0x10
        /*004e*/ 	.short	(.L_21 - .L_20)
.L_20:
        /*0050*/ 	.word	0x00000080
        /*0054*/ 	.word	0x00000001
        /*0058*/ 	.word	0x00000001


	//----- nvinfo : EIATTR_CBANK_PARAM_SIZE
	.align		4
.L_21:
        /*005c*/ 	.byte	0x03, 0x19
        /*005e*/ 	.short	0x0014


	//----- nvinfo : EIATTR_PARAM_CBANK
	.align		4
        /*0060*/ 	.byte	0x04, 0x0a
        /*0062*/ 	.short	(.L_23 - .L_22)
	.align		4
.L_22:
        /*0064*/ 	.word	index@(.nv.constant0.triton_poi_fused_add_div_linalg_vector_norm_mul_pow_0)
        /*0068*/ 	.short	0x0210
        /*006a*/ 	.short	0x0014


	//----- nvinfo : EIATTR_SW_WAR
	.align		4
.L_23:
        /*006c*/ 	.byte	0x04, 0x36
        /*006e*/ 	.short	(.L_25 - .L_24)
.L_24:
        /*0070*/ 	.word	0x00000008
.L_25:


//--------------------- .nv.callgraph             --------------------------
	.section	.nv.callgraph,"",@"SHT_CUDA_CALLGRAPH"
	.align	4
	.sectionentsize	8
	.align		4
        /*0000*/ 	.word	0x00000000
	.align		4
        /*0004*/ 	.word	0xffffffff
	.align		4
        /*0008*/ 	.word	0x00000000
	.align		4
        /*000c*/ 	.word	0xfffffffe
	.align		4
        /*0010*/ 	.word	0x00000000
	.align		4
        /*0014*/ 	.word	0xfffffffd
	.align		4
        /*0018*/ 	.word	0x00000000
	.align		4
        /*001c*/ 	.word	0xfffffffc


//--------------------- .nv.constant4             --------------------------
	.section	.nv.constant4,"a",@progbits
	.align	8
	.align		8
.nv.constant4:
        /*0000*/ 	.dword	_$_str
	.align		8
        /*0008*/ 	.dword	_$_str_$_2


//--------------------- .text.triton_poi_fused_add_div_linalg_vector_norm_mul_pow_0 --------------------------
	.section	.text.triton_poi_fused_add_div_linalg_vector_norm_mul_pow_0,"ax",@progbits
	.align	128
        .global         triton_poi_fused_add_div_linalg_vector_norm_mul_pow_0
        .type           triton_poi_fused_add_div_linalg_vector_norm_mul_pow_0,@function
        .size           triton_poi_fused_add_div_linalg_vector_norm_mul_pow_0,(.L_x_1 - triton_poi_fused_add_div_linalg_vector_norm_mul_pow_0)
        .other          triton_poi_fused_add_div_linalg_vector_norm_mul_pow_0,@"STO_CUDA_ENTRY STV_DEFAULT"
triton_poi_fused_add_div_linalg_vector_norm_mul_pow_0:
.text.triton_poi_fused_add_div_linalg_vector_norm_mul_pow_0:
[----:B------:R-:W0:Y:S02]  /*0000*/  LDC R1, c[0x0][0x28] ;  /* 0x00000a00ff017b82 */ /* 0x000e240000000800 */
[----:B------:R-:W1:Y:S01]  /*0010*/  S2R R0, SR_TID.X ;  /* 0x0000000000007919 */ /* 0x000e620000002100 */
[----:B------:R-:W2:Y:S01]  /*0020*/  LDC.64 R2, c[0x0][0x210] ;  /* 0x00008400ff027b82 */ /* 0x000ea20000000a00 */
[----:B------:R-:W-:Y:S01]  /*0030*/  CS2R R6, SRZ ;  /* 0x0000000000067805 */ /* 0x000fe2000001ff00 */
[----:B------:R-:W-:Y:S01]  /*0040*/  ULDC.64 UR4, c[0x0][0x208] ;  /* 0x0000820000047ab9 */ /* 0x000fe20000000a00 */
[----:B------:R-:W3:Y:S01]  /*0050*/  S2R R5, SR_CTAID.X ;  /* 0x0000000000057919 */ /* 0x000ee20000002500 */
[----:B------:R-:W-:Y:S02]  /*0060*/  CS2R R8, SRZ ;  /* 0x0000000000087805 */ /* 0x000fe4000001ff00 */
[----:B-1----:R-:W-:Y:S02]  /*0070*/  SHF.L.U32 R0, R0, 0x1, RZ ;  /* 0x0000000100007819 */ /* 0x002fe400000006ff */
[----:B---3--:R-:W-:Y:S02]  /*0080*/  SHF.R.S32.HI R4, RZ, 0x17, R5 ;  /* 0x00000017ff047819 */ /* 0x008fe40000011405 */
[----:B------:R-:W-:-:S02]  /*0090*/  LOP3.LUT R0, R0, 0xfe, RZ, 0xc0, !PT ;  /* 0x000000fe00007812 */ /* 0x000fc400078ec0ff */
[----:B------:R-:W-:Y:S02]  /*00a0*/  SGXT R4, R4, 0x1 ;  /* 0x000000010404781a */ /* 0x000fe40000000200 */
[----:B------:R-:W-:-:S04]  /*00b0*/  LEA R5, R5, R0, 0x8 ;  /* 0x0000000005057211 */ /* 0x000fc800078e40ff */
[CC--:B------:R-:W-:Y:S02]  /*00c0*/  LEA.HI R0, R4.reuse, R5.reuse, RZ, 0x4 ;  /* 0x0000000504007211 */ /* 0x0c0fe400078f20ff */
[-C--:B------:R-:W-:Y:S02]  /*00d0*/  LEA.HI R4, R4, R5.reuse, RZ, 0x6 ;  /* 0x0000000504047211 */ /* 0x080fe400078f30ff */
[----:B------:R-:W-:Y:S02]  /*00e0*/  LOP3.LUT R0, R0, 0xfffffff0, RZ, 0xc0, !PT ;  /* 0xfffffff000007812 */ /* 0x000fe400078ec0ff */
[----:B------:R-:W-:Y:S02]  /*00f0*/  LOP3.LUT R4, R4, 0xffffffc0, RZ, 0xc0, !PT ;  /* 0xffffffc004047812 */ /* 0x000fe400078ec0ff */
[----:B------:R-:W-:Y:S02]  /*0100*/  ISETP.GE.AND P2, PT, R5, 0x100, PT ;  /* 0x000001000500780c */ /* 0x000fe40003f46270 */
[----:B------:R-:W-:-:S04]  /*0110*/  IADD3 R13, R4, R5, -R0 ;  /* 0x00000005040d7210 */ /* 0x000fc80007ffe800 */
[----:B------:R-:W-:Y:S01]  /*0120*/  IADD3 R15, R13, 0x10, RZ ;  /* 0x000000100d0f7810 */ /* 0x000fe20007ffe0ff */
[----:B--2---:R-:W-:Y:S01]  /*0130*/  IMAD.WIDE R16, R13, 0x4, R2 ;  /* 0x000000040d107825 */ /* 0x004fe200078e0202 */
[----:B------:R-:W-:-:S03]  /*0140*/  IADD3 R19, R13, 0x20, RZ ;  /* 0x000000200d137810 */ /* 0x000fc60007ffe0ff */
[--C-:B------:R-:W-:Y:S01]  /*0150*/  IMAD.WIDE R14, R15, 0x4, R2.reuse ;  /* 0x000000040f0e7825 */ /* 0x100fe200078e0202 */
[----:B------:R-:W-:Y:S02]  /*0160*/  CS2R R10, SRZ ;  /* 0x00000000000a7805 */ /* 0x000fe4000001ff00 */
[----:B------:R-:W-:Y:S01]  /*0170*/  IADD3 R21, R13, 0x30, RZ ;  /* 0x000000300d157810 */ /* 0x000fe20007ffe0ff */
[----:B------:R-:W2:Y:S01]  /*0180*/  @!P2 LDG.E.EL.64 R8, desc[UR4][R16.64] ;  /* 0x000000041008a981 */ /* 0x000ea2000c2e1b00 */
[----:B------:R-:W-:-:S03]  /*0190*/  IMAD.WIDE R18, R19, 0x4, R2 ;  /* 0x0000000413127825 */ /* 0x000fc600078e0202 */
[----:B------:R1:W3:Y:S01]  /*01a0*/  @!P2 LDG.E.EL.64 R6, desc[UR4][R14.64] ;  /* 0x000000040e06a981 */ /* 0x0002e2000c2e1b00 */
[----:B------:R-:W-:Y:S01]  /*01b0*/  CS2R R12, SRZ ;  /* 0x00000000000c7805 */ /* 0x000fe2000001ff00 */
[--C-:B------:R-:W-:Y:S02]  /*01c0*/  IMAD.WIDE R20, R21, 0x4, R2.reuse ;  /* 0x0000000415147825 */ /* 0x100fe400078e0202 */
[----:B------:R-:W4:Y:S04]  /*01d0*/  @!P2 LDG.E.EL.64 R10, desc[UR4][R18.64] ;  /* 0x00000004120aa981 */ /* 0x000f28000c2e1b00 */
[----:B------:R-:W5:Y:S01]  /*01e0*/  @!P2 LDG.E.EL.64 R12, desc[UR4][R20.64] ;  /* 0x00000004140ca981 */ /* 0x000f62000c2e1b00 */
[----:B------:R-:W-:Y:S01]  /*01f0*/  IMAD.WIDE R2, R5, 0x4, R2 ;  /* 0x0000000405027825 */ /* 0x000fe200078e0202 */
[----:B-1----:R-:W-:-:S06]  /*0200*/  CS2R R14, SRZ ;  /* 0x00000000000e7805 */ /* 0x002fcc000001ff00 */
[----:B------:R1:W5:Y:S02]  /*0210*/  @!P2 LDG.E.64 R14, desc[UR4][R2.64] ;  /* 0x00000004020ea981 */ /* 0x000364000c1e1b00 */
[----:B-1----:R-:W1:Y:S02]  /*0220*/  LDC.64 R2, c[0x0][0x218] ;  /* 0x00008600ff027b82 */ /* 0x002e640000000a00 */
[----:B-1----:R-:W-:-:S04]  /*0230*/  IMAD.WIDE R2, R5, 0x4, R2 ;  /* 0x0000000405027825 */ /* 0x002fc800078e0202 */
[----:B---3--:R-:W-:Y:S01]  /*0240*/  FMUL R0, R7, R7 ;  /* 0x0000000707007220 */ /* 0x008fe20000400000 */
[----:B------:R-:W-:-:S03]  /*0250*/  FMUL R23, R6, R6 ;  /* 0x0000000606177220 */ /* 0x000fc60000400000 */
[----:B--2---:R-:W-:Y:S01]  /*0260*/  FFMA R0, R9, R9, R0 ;  /* 0x0000000909007223 */ /* 0x004fe20000000000 */
[----:B------:R-:W-:-:S03]  /*0270*/  FFMA R23, R8, R8, R23 ;  /* 0x0000000808177223 */ /* 0x000fc60000000017 */
[----:B----4-:R-:W-:Y:S01]  /*0280*/  FFMA R0, R11, R11, R0 ;  /* 0x0000000b0b007223 */ /* 0x010fe20000000000 */
[----:B------:R-:W-:-:S03]  /*0290*/  FFMA R23, R10, R10, R23 ;  /* 0x0000000a0a177223 */ /* 0x000fc60000000017 */
[----:B-----5:R-:W-:Y:S01]  /*02a0*/  FFMA R0, R13, R13, R0 ;  /* 0x0000000d0d007223 */ /* 0x020fe20000000000 */
[----:B------:R-:W-:-:S05]  /*02b0*/  FFMA R23, R12, R12, R23 ;  /* 0x0000000c0c177223 */ /* 0x000fca0000000017 */
[----:B------:R-:W1:Y:S08]  /*02c0*/  MUFU.SQRT R0, R0 ;  /* 0x0000000000007308 */ /* 0x000e700000002000 */
[----:B------:R-:W2:Y:S01]  /*02d0*/  MUFU.SQRT R23, R23 ;  /* 0x0000001700177308 */ /* 0x000ea20000002000 */
[----:B-1----:R-:W-:-:S05]  /*02e0*/  FADD R6, R0, 9.9999999747524270788e-07 ;  /* 0x358637bd00067421 */ /* 0x002fca0000000000 */
[----:B------:R-:W-:Y:S01]  /*02f0*/  FSETP.GT.AND P1, PT, R6, 8.50705917302346158658e+37, PT ;  /* 0x7e8000000600780b */ /* 0x000fe20003f24000 */
[----:B--2---:R-:W-:-:S05]  /*0300*/  FADD R4, R23, 9.9999999747524270788e-07 ;  /* 0x358637bd17047421 */ /* 0x004fca0000000000 */
[----:B------:R-:W-:-:S07]  /*0310*/  FSETP.GT.AND P0, PT, R4, 8.50705917302346158658e+37, PT ;  /* 0x7e8000000400780b */ /* 0x000fce0003f04000 */
[----:B------:R-:W-:-:S06]  /*0320*/  @P1 FMUL R6, R6, 0.25 ;  /* 0x3e80000006061820 */ /* 0x000fcc0000400000 */
[----:B------:R-:W-:Y:S01]  /*0330*/  @P0 FMUL R4, R4, 0.25 ;  /* 0x3e80000004040820 */ /* 0x000fe20000400000 */
[----:B------:R-:W1:Y:S08]  /*0340*/  MUFU.RCP R6, R6 ;  /* 0x0000000600067308 */ /* 0x000e700000001000 */
[----:B------:R-:W2:Y:S01]  /*0350*/  MUFU.RCP R7, R4 ;  /* 0x0000000400077308 */ /* 0x000ea20000001000 */
[----:B------:R-:W-:Y:S01]  /*0360*/  @P0 FMUL R14, R14, 0.25 ;  /* 0x3e8000000e0e0820 */ /* 0x000fe20000400000 */
[----:B------:R-:W-:-:S04]  /*0370*/  @P1 FMUL R15, R15, 0.25 ;  /* 0x3e8000000f0f1820 */ /* 0x000fc80000400000 */
[----:B-1----:R-:W-:Y:S01]  /*0380*/  FMUL R15, R6, R15 ;  /* 0x0000000f060f7220 */ /* 0x002fe20000400000 */
[----:B--2---:R-:W-:Y:S01]  /*0390*/  FMUL R7, R7, R14 ;  /* 0x0000000e07077220 */ /* 0x004fe20000400000 */
[----:B------:R-:W-:Y:S06]  /*03a0*/  @P2 EXIT ;  /* 0x000000000000294d */ /* 0x000fec0003800000 */
[----:B------:R-:W-:Y:S01]  /*03b0*/  FMUL R14, R7, 20 ;  /* 0x41a00000070e7820 */ /* 0x000fe20000400000 */
[----:B------:R-:W-:-:S05]  /*03c0*/  FMUL R15, R15, 20 ;  /* 0x41a000000f0f7820 */ /* 0x000fca0000400000 */
[----:B------:R-:W-:Y:S01]  /*03d0*/  STG.E.64 desc[UR4][R2.64], R14 ;  /* 0x0000000e02007986 */ /* 0x000fe2000c101b04 */
[----:B------:R-:W-:Y:S05]  /*03e0*/  EXIT ;  /* 0x000000000000794d */ /* 0x000fea0003800000 */
.L_x_0:
[----:B------:R-:W-:-:S00]  /*03f0*/  BRA `(.L_x_0) ;  /* 0xfffffffc00fc7947 */ /* 0x000fc0000383ffff */
[----:B------:R-:W-:-:S00]  /*0400*/  NOP ;  /* 0x0000000000007918 */ /* 0x000fc00000000000 */
[----:B------:R-:W-:-:S00]  /*0410*/  NOP ;  /* 0x0000000000007918 */ /* 0x000fc00000000000 */
[----:B------:R-:W-:-:S00]  /*0420*/  NOP ;  /* 0x0000000000007918 */ /* 0x000fc00000000000 */
[----:B------:R-:W-:-:S00]  /*0430*/  NOP ;  /* 0x0000000000007918 */ /* 0x000fc00000000000 */
[----:B------:R-:W-:-:S00]  /*0440*/  NOP ;  /* 0x0000000000007918 */ /* 0x000fc00000000000 */
[----:B------:R-:W-:-:S00]  /*0450*/  NOP ;  /* 0x0000000000007918 */ /* 0x000fc00000000000 */
[----:B------:R-:W-:-:S00]  /*0460*/  NOP ;  /* 0x0000000000007918 */ /* 0x000fc00000000000 */
[----:B------:R-:W-:-:S00]  /*0470*/  NOP ;  /* 0x0000000000007918 */ /* 0x000fc00000000000 */
.L_x_1:


//--------------------- .nv.global.init           --------------------------
	.section	.nv.global.init,"aw",@progbits
.nv.global.init:
	.type		_$_str,@object
	.size		_$_str,(_$_str_$_2 - _$_str)
_$_str:
        /*0000*/ 	.byte	0x5f, 0x5f, 0x43, 0x55, 0x44, 0x41, 0x5f, 0x46, 0x54, 0x5a, 0x00
	.type		_$_str_$_2,@object
	.size		_$_str_$_2,(.L_1 - _$_str_$_2)
_$_str_$_2:
        /*000b*/ 	.byte	0x5f, 0x5f, 0x43, 0x55, 0x44, 0x41, 0x5f, 0x50, 0x52, 0x45, 0x43, 0x5f, 0x53, 0x51, 0x52, 0x54
        /*001b*/ 	.byte	0x00
.L_1:


//--------------------- .nv.constant0.triton_poi_fused_add_div_linalg_vector_norm_mul_pow_0 --------------------------
	.section	.nv.constant0.triton_poi_fused_add_div_linalg_vector_norm_mul_pow_0,"a",@progbits
	.sectionflags	@""
	.align	4
.nv.constant0.triton_poi_fused_add_div_linalg_vector_norm_mul_pow_0:
	.zero		548
